//
// Generated by NVIDIA NVVM Compiler
//
// Compiler Build ID: CL-36424714
// Cuda compilation tools, release 13.0, V13.0.88
// Based on NVVM 20.0.0
//

.version 9.0
.target sm_100
.address_size 64

	// .globl	_Z17matrixMultiplyGPUPfS_S_iii

.visible .entry _Z17matrixMultiplyGPUPfS_S_iii(
	.param .u64 .ptr .align 1 _Z17matrixMultiplyGPUPfS_S_iii_param_0,
	.param .u64 .ptr .align 1 _Z17matrixMultiplyGPUPfS_S_iii_param_1,
	.param .u64 .ptr .align 1 _Z17matrixMultiplyGPUPfS_S_iii_param_2,
	.param .u32 _Z17matrixMultiplyGPUPfS_S_iii_param_3,
	.param .u32 _Z17matrixMultiplyGPUPfS_S_iii_param_4,
	.param .u32 _Z17matrixMultiplyGPUPfS_S_iii_param_5
)
{
	.reg .pred 	%p<13>;
	.reg .b32 	%r<41>;
	.reg .b32 	%f<68>;
	.reg .b64 	%rd<53>;

	ld.param.u64 	%rd7, [_Z17matrixMultiplyGPUPfS_S_iii_param_0];
	ld.param.u64 	%rd8, [_Z17matrixMultiplyGPUPfS_S_iii_param_1];
	ld.param.u64 	%rd6, [_Z17matrixMultiplyGPUPfS_S_iii_param_2];
	ld.param.u32 	%r20, [_Z17matrixMultiplyGPUPfS_S_iii_param_3];
	ld.param.u32 	%r18, [_Z17matrixMultiplyGPUPfS_S_iii_param_4];
	ld.param.u32 	%r19, [_Z17matrixMultiplyGPUPfS_S_iii_param_5];
	cvta.to.global.u64 	%rd1, %rd8;
	cvta.to.global.u64 	%rd2, %rd7;
	mov.u32 	%r21, %ctaid.y;
	mov.u32 	%r22, %ntid.y;
	mov.u32 	%r23, %tid.y;
	mad.lo.s32 	%r1, %r21, %r22, %r23;
	mov.u32 	%r24, %ctaid.x;
	mov.u32 	%r25, %ntid.x;
	mov.u32 	%r26, %tid.x;
	mad.lo.s32 	%r2, %r24, %r25, %r26;
	setp.ge.s32 	%p1, %r1, %r20;
	setp.ge.s32 	%p2, %r2, %r19;
	or.pred  	%p3, %p1, %p2;
	@%p3 bra 	$L__BB0_14;
	setp.lt.s32 	%p4, %r18, 1;
	mov.f32 	%f67, 0f00000000;
	@%p4 bra 	$L__BB0_13;
	mul.lo.s32 	%r3, %r18, %r1;
	and.b32  	%r4, %r18, 7;
	setp.lt.u32 	%p5, %r18, 8;
	mov.f32 	%f67, 0f00000000;
	mov.b32 	%r39, 0;
	@%p5 bra 	$L__BB0_5;
	and.b32  	%r39, %r18, 2147483640;
	neg.s32 	%r37, %r39;
	shl.b32 	%r7, %r19, 3;
	mul.wide.u32 	%rd9, %r3, 4;
	add.s64 	%rd10, %rd9, %rd2;
	add.s64 	%rd52, %rd10, 16;
	mov.f32 	%f67, 0f00000000;
	mul.wide.s32 	%rd13, %r19, 4;
	mov.u32 	%r36, %r2;
$L__BB0_4:
	.pragma "nounroll";
	ld.global.f32 	%f17, [%rd52+-16];
	mul.wide.s32 	%rd11, %r36, 4;
	add.s64 	%rd12, %rd1, %rd11;
	ld.global.f32 	%f18, [%rd12];
	fma.rn.f32 	%f19, %f17, %f18, %f67;
	ld.global.f32 	%f20, [%rd52+-12];
	add.s64 	%rd14, %rd12, %rd13;
	ld.global.f32 	%f21, [%rd14];
	fma.rn.f32 	%f22, %f20, %f21, %f19;
	ld.global.f32 	%f23, [%rd52+-8];
	add.s64 	%rd15, %rd14, %rd13;
	ld.global.f32 	%f24, [%rd15];
	fma.rn.f32 	%f25, %f23, %f24, %f22;
	ld.global.f32 	%f26, [%rd52+-4];
	add.s64 	%rd16, %rd15, %rd13;
	ld.global.f32 	%f27, [%rd16];
	fma.rn.f32 	%f28, %f26, %f27, %f25;
	ld.global.f32 	%f29, [%rd52];
	add.s64 	%rd17, %rd16, %rd13;
	ld.global.f32 	%f30, [%rd17];
	fma.rn.f32 	%f31, %f29, %f30, %f28;
	ld.global.f32 	%f32, [%rd52+4];
	add.s64 	%rd18, %rd17, %rd13;
	ld.global.f32 	%f33, [%rd18];
	fma.rn.f32 	%f34, %f32, %f33, %f31;
	ld.global.f32 	%f35, [%rd52+8];
	add.s64 	%rd19, %rd18, %rd13;
	ld.global.f32 	%f36, [%rd19];
	fma.rn.f32 	%f37, %f35, %f36, %f34;
	ld.global.f32 	%f38, [%rd52+12];
	add.s64 	%rd20, %rd19, %rd13;
	ld.global.f32 	%f39, [%rd20];
	fma.rn.f32 	%f67, %f38, %f39, %f37;
	add.s32 	%r37, %r37, 8;
	add.s32 	%r36, %r36, %r7;
	add.s64 	%rd52, %rd52, 32;
	setp.ne.s32 	%p6, %r37, 0;
	@%p6 bra 	$L__BB0_4;
$L__BB0_5:
	setp.eq.s32 	%p7, %r4, 0;
	@%p7 bra 	$L__BB0_13;
	and.b32  	%r13, %r18, 3;
	setp.lt.u32 	%p8, %r4, 4;
	@%p8 bra 	$L__BB0_8;
	add.s32 	%r28, %r39, %r3;
	mul.wide.u32 	%rd21, %r28, 4;
	add.s64 	%rd22, %rd2, %rd21;
	ld.global.f32 	%f41, [%rd22];
	mad.lo.s32 	%r29, %r39, %r19, %r2;
	mul.wide.s32 	%rd23, %r29, 4;
	add.s64 	%rd24, %rd1, %rd23;
	ld.global.f32 	%f42, [%rd24];
	fma.rn.f32 	%f43, %f41, %f42, %f67;
	cvt.u64.u32 	%rd25, %r3;
	cvt.u64.u32 	%rd26, %r39;
	add.s64 	%rd27, %rd26, %rd25;
	shl.b64 	%rd28, %rd27, 2;
	add.s64 	%rd29, %rd2, %rd28;
	ld.global.f32 	%f44, [%rd29+4];
	mul.wide.s32 	%rd30, %r19, 4;
	add.s64 	%rd31, %rd24, %rd30;
	ld.global.f32 	%f45, [%rd31];
	fma.rn.f32 	%f46, %f44, %f45, %f43;
	ld.global.f32 	%f47, [%rd29+8];
	add.s64 	%rd32, %rd31, %rd30;
	ld.global.f32 	%f48, [%rd32];
	fma.rn.f32 	%f49, %f47, %f48, %f46;
	ld.global.f32 	%f50, [%rd29+12];
	add.s64 	%rd33, %rd32, %rd30;
	ld.global.f32 	%f51, [%rd33];
	fma.rn.f32 	%f67, %f50, %f51, %f49;
	add.s32 	%r39, %r39, 4;
$L__BB0_8:
	setp.eq.s32 	%p9, %r13, 0;
	@%p9 bra 	$L__BB0_13;
	setp.eq.s32 	%p10, %r13, 1;
	@%p10 bra 	$L__BB0_11;
	add.s32 	%r30, %r39, %r3;
	mul.wide.u32 	%rd34, %r30, 4;
	add.s64 	%rd35, %rd2, %rd34;
	ld.global.f32 	%f53, [%rd35];
	mad.lo.s32 	%r31, %r39, %r19, %r2;
	mul.wide.s32 	%rd36, %r31, 4;
	add.s64 	%rd37, %rd1, %rd36;
	ld.global.f32 	%f54, [%rd37];
	fma.rn.f32 	%f55, %f53, %f54, %f67;
	cvt.u64.u32 	%rd38, %r3;
	cvt.u64.u32 	%rd39, %r39;
	add.s64 	%rd40, %rd39, %rd38;
	shl.b64 	%rd41, %rd40, 2;
	add.s64 	%rd42, %rd2, %rd41;
	ld.global.f32 	%f56, [%rd42+4];
	mul.wide.s32 	%rd43, %r19, 4;
	add.s64 	%rd44, %rd37, %rd43;
	ld.global.f32 	%f57, [%rd44];
	fma.rn.f32 	%f67, %f56, %f57, %f55;
	add.s32 	%r39, %r39, 2;
$L__BB0_11:
	and.b32  	%r32, %r18, 1;
	setp.eq.b32 	%p11, %r32, 1;
	not.pred 	%p12, %p11;
	@%p12 bra 	$L__BB0_13;
	add.s32 	%r33, %r39, %r3;
	mul.wide.u32 	%rd45, %r33, 4;
	add.s64 	%rd46, %rd2, %rd45;
	ld.global.f32 	%f58, [%rd46];
	mad.lo.s32 	%r34, %r39, %r19, %r2;
	mul.wide.s32 	%rd47, %r34, 4;
	add.s64 	%rd48, %rd1, %rd47;
	ld.global.f32 	%f59, [%rd48];
	fma.rn.f32 	%f67, %f58, %f59, %f67;
$L__BB0_13:
	mad.lo.s32 	%r35, %r19, %r1, %r2;
	cvta.to.global.u64 	%rd49, %rd6;
	mul.wide.s32 	%rd50, %r35, 4;
	add.s64 	%rd51, %rd49, %rd50;
	st.global.f32 	[%rd51], %f67;
$L__BB0_14:
	ret;

}


// ===== COMPILED SASS (sm_100) =====

	.target	sm_100

	.elftype	@"ET_EXEC"


//--------------------- .note.nv.tkinfo           --------------------------
	.section	.note.nv.tkinfo,"",@"SHT_NOTE"
	.sectionflags	@"SHF_NOTE_NV_TKINFO"
	.tkinfo
        /*0018*/ 	.word	0x00000002
        /*0030*/ 	.string	""
        /*0030*/ 	.string	"ptxas"
        /*0030*/ 	.string	"Cuda compilation tools, release 13.0, V13.0.88"
        /*0030*/ 	.string	"Build cuda_13.0.r13.0/compiler.36424714_0"
        /*0030*/ 	.string	"-arch sm_100 -m 64 "



//--------------------- .note.nv.cuinfo           --------------------------
	.section	.note.nv.cuinfo,"",@"SHT_NOTE"
	.sectionflags	@"SHF_NOTE_NV_CUINFO"
        /*0018*/ 	.short	0x0002
        /*001a*/ 	.short	0x0064
        /*001c*/ 	.short	0x0082
	.zero		2


//--------------------- .nv.info                  --------------------------
	.section	.nv.info,"",@"SHT_CUDA_INFO"
	.align	4


	//----- nvinfo : EIATTR_REGCOUNT
	.align		4
        /*0000*/ 	.byte	0x04, 0x2f
        /*0002*/ 	.short	(.L_1 - .L_0)
	.align		4
.L_0:
        /*0004*/ 	.word	index@(_Z17matrixMultiplyGPUPfS_S_iii)
        /*0008*/ 	.word	0x00000020


	//----- nvinfo : EIATTR_FRAME_SIZE
	.align		4
.L_1:
        /*000c*/ 	.byte	0x04, 0x11
        /*000e*/ 	.short	(.L_3 - .L_2)
	.align		4
.L_2:
        /*0010*/ 	.word	index@(_Z17matrixMultiplyGPUPfS_S_iii)
        /*0014*/ 	.word	0x00000000


	//----- nvinfo : EIATTR_MIN_STACK_SIZE
	.align		4
.L_3:
        /*0018*/ 	.byte	0x04, 0x12
        /*001a*/ 	.short	(.L_5 - .L_4)
	.align		4
.L_4:
        /*001c*/ 	.word	index@(_Z17matrixMultiplyGPUPfS_S_iii)
        /*0020*/ 	.word	0x00000000
.L_5:


//--------------------- .nv.compat                --------------------------
	.section	.nv.compat,"",@"SHT_CUDA_COMPAT_INFO"
	.align	4
        /*0000*/ 	.byte	0x02, 0x09, 0x00, 0x00, 0x02, 0x02, 0x01, 0x00, 0x02, 0x05, 0x05, 0x00, 0x03, 0x07, 0x01, 0x01
        /*0010*/ 	.byte	0x02, 0x03, 0x00, 0x00, 0x02, 0x06, 0x01, 0x00, 0x04, 0x0b, 0x08, 0x00, 0x09, 0x00, 0x00, 0x00
        /*0020*/ 	.byte	0x00, 0x00, 0x00, 0x00


//--------------------- .nv.info._Z17matrixMultiplyGPUPfS_S_iii --------------------------
	.section	.nv.info._Z17matrixMultiplyGPUPfS_S_iii,"",@"SHT_CUDA_INFO"
	.sectionflags	@""
	.align	4


	//----- nvinfo : EIATTR_CUDA_API_VERSION
	.align		4
        /*0000*/ 	.byte	0x04, 0x37
        /*0002*/ 	.short	(.L_7 - .L_6)
.L_6:
        /*0004*/ 	.word	0x00000082


	//----- nvinfo : EIATTR_KPARAM_INFO
	.align		4
.L_7:
        /*0008*/ 	.byte	0x04, 0x17
        /*000a*/ 	.short	(.L_9 - .L_8)
.L_8:
        /*000c*/ 	.word	0x00000000
        /*0010*/ 	.short	0x0005
        /*0012*/ 	.short	0x0020
        /*0014*/ 	.byte	0x00, 0xf0, 0x11, 0x00


	//----- nvinfo : EIATTR_KPARAM_INFO
	.align		4
.L_9:
        /*0018*/ 	.byte	0x04, 0x17
        /*001a*/ 	.short	(.L_11 - .L_10)
.L_10:
        /*001c*/ 	.word	0x00000000
        /*0020*/ 	.short	0x0004
        /*0022*/ 	.short	0x001c
        /*0024*/ 	.byte	0x00, 0xf0, 0x11, 0x00


	//----- nvinfo : EIATTR_KPARAM_INFO
	.align		4
.L_11:
        /*0028*/ 	.byte	0x04, 0x17
        /*002a*/ 	.short	(.L_13 - .L_12)
.L_12:
        /*002c*/ 	.word	0x00000000
        /*0030*/ 	.short	0x0003
        /*0032*/ 	.short	0x0018
        /*0034*/ 	.byte	0x00, 0xf0, 0x11, 0x00


	//----- nvinfo : EIATTR_KPARAM_INFO
	.align		4
.L_13:
        /*0038*/ 	.byte	0x04, 0x17
        /*003a*/ 	.short	(.L_15 - .L_14)
.L_14:
        /*003c*/ 	.word	0x00000000
        /*0040*/ 	.short	0x0002
        /*0042*/ 	.short	0x0010
        /*0044*/ 	.byte	0x00, 0xf5, 0x21, 0x00


	//----- nvinfo : EIATTR_KPARAM_INFO
	.align		4
.L_15:
        /*0048*/ 	.byte	0x04, 0x17
        /*004a*/ 	.short	(.L_17 - .L_16)
.L_16:
        /*004c*/ 	.word	0x00000000
        /*0050*/ 	.short	0x0001
        /*0052*/ 	.short	0x0008
        /*0054*/ 	.byte	0x00, 0xf5, 0x21, 0x00


	//----- nvinfo : EIATTR_KPARAM_INFO
	.align		4
.L_17:
        /*0058*/ 	.byte	0x04, 0x17
        /*005a*/ 	.short	(.L_19 - .L_18)
.L_18:
        /*005c*/ 	.word	0x00000000
        /*0060*/ 	.short	0x0000
        /*0062*/ 	.short	0x0000
        /*0064*/ 	.byte	0x00, 0xf5, 0x21, 0x00


	//----- nvinfo : EIATTR_SPARSE_MMA_MASK
	.align		4
.L_19:
        /*0068*/ 	.byte	0x03, 0x50
        /*006a*/ 	.short	0x0000


	//----- nvinfo : EIATTR_MAXREG_COUNT
	.align		4
        /*006c*/ 	.byte	0x03, 0x1b
        /*006e*/ 	.short	0x00ff


	//----- nvinfo : EIATTR_MERCURY_ISA_VERSION
	.align		4
        /*0070*/ 	.byte	0x03, 0x5f
        /*0072*/ 	.short	0x0101


	//----- nvinfo : EIATTR_VRC_CTA_INIT_COUNT
	.align		4
        /*0074*/ 	.byte	0x02, 0x4a
	.zero		1
	.zero		1


	//----- nvinfo : EIATTR_EXIT_INSTR_OFFSETS
	.align		4
        /*0078*/ 	.byte	0x04, 0x1c
        /*007a*/ 	.short	(.L_21 - .L_20)


	//   ....[0]....
.L_20:
        /*007c*/ 	.word	0x000000d0


	//   ....[1]....
        /*0080*/ 	.word	0x000008f0


	//----- nvinfo : EIATTR_CBANK_PARAM_SIZE
	.align		4
.L_21:
        /*0084*/ 	.byte	0x03, 0x19
        /*0086*/ 	.short	0x0024


	//----- nvinfo : EIATTR_PARAM_CBANK
	.align		4
        /*0088*/ 	.byte	0x04, 0x0a
        /*008a*/ 	.short	(.L_23 - .L_22)
	.align		4
.L_22:
        /*008c*/ 	.word	index@(.nv.constant0._Z17matrixMultiplyGPUPfS_S_iii)
        /*0090*/ 	.short	0x0380
        /*0092*/ 	.short	0x0024


	//----- nvinfo : EIATTR_SW_WAR
	.align		4
.L_23:
        /*0094*/ 	.byte	0x04, 0x36
        /*0096*/ 	.short	(.L_25 - .L_24)
.L_24:
        /*0098*/ 	.word	0x00000008
.L_25:


//--------------------- .nv.callgraph             --------------------------
	.section	.nv.callgraph,"",@"SHT_CUDA_CALLGRAPH"
	.align	4
	.sectionentsize	8
	.align		4
        /*0000*/ 	.word	0x00000000
	.align		4
        /*0004*/ 	.word	0xffffffff
	.align		4
        /*0008*/ 	.word	0x00000000
	.align		4
        /*000c*/ 	.word	0xfffffffe
	.align		4
        /*0010*/ 	.word	0x00000000
	.align		4
        /*0014*/ 	.word	0xfffffffd
	.align		4
        /*0018*/ 	.word	0x00000000
	.align		4
        /*001c*/ 	.word	0xfffffffc


//--------------------- .text._Z17matrixMultiplyGPUPfS_S_iii --------------------------
	.section	.text._Z17matrixMultiplyGPUPfS_S_iii,"ax",@progbits
	.align	128
        .global         _Z17matrixMultiplyGPUPfS_S_iii
        .type           _Z17matrixMultiplyGPUPfS_S_iii,@function
        .size           _Z17matrixMultiplyGPUPfS_S_iii,(.L_x_5 - _Z17matrixMultiplyGPUPfS_S_iii)
        .other          _Z17matrixMultiplyGPUPfS_S_iii,@"STO_CUDA_ENTRY STV_DEFAULT"
_Z17matrixMultiplyGPUPfS_S_iii:
.text._Z17matrixMultiplyGPUPfS_S_iii:
[----:B------:R-:W-:Y:S01]  /*0000*/  LDC R1, c[0x0][0x37c] ;  /* 0x0000df00ff017b82 */ /* 0x000fe20000000800 */
[----:B------:R-:W0:Y:S07]  /*0010*/  S2R R5, SR_TID.X ;  /* 0x0000000000057919 */ /* 0x000e2e0000002100 */
[----:B------:R-:W1:Y:S01]  /*0020*/  LDC R16, c[0x0][0x364] ;  /* 0x0000d900ff107b82 */ /* 0x000e620000000800 */
[----:B------:R-:W2:Y:S01]  /*0030*/  LDCU UR6, c[0x0][0x398] ;  /* 0x00007300ff0677ac */ /* 0x000ea20008000800 */
[----:B------:R-:W1:Y:S06]  /*0040*/  S2R R3, SR_TID.Y ;  /* 0x0000000000037919 */ /* 0x000e6c0000002200 */
[----:B------:R-:W0:Y:S08]  /*0050*/  S2UR UR5, SR_CTAID.X ;  /* 0x00000000000579c3 */ /* 0x000e300000002500 */
[----:B------:R-:W0:Y:S08]  /*0060*/  LDC R0, c[0x0][0x360] ;  /* 0x0000d800ff007b82 */ /* 0x000e300000000800 */
[----:B------:R-:W1:Y:S08]  /*0070*/  S2UR UR4, SR_CTAID.Y ;  /* 0x00000000000479c3 */ /* 0x000e700000002600 */
[----:B------:R-:W3:Y:S01]  /*0080*/  LDC R17, c[0x0][0x3a0] ;  /* 0x0000e800ff117b82 */ /* 0x000ee20000000800 */
[----:B0-----:R-:W-:-:S02]  /*0090*/  IMAD R0, R0, UR5, R5 ;  /* 0x0000000500007c24 */ /* 0x001fc4000f8e0205 */
[----:B-1----:R-:W-:-:S03]  /*00a0*/  IMAD R16, R16, UR4, R3 ;  /* 0x0000000410107c24 */ /* 0x002fc6000f8e0203 */
[----:B---3--:R-:W-:-:S04]  /*00b0*/  ISETP.GE.AND P0, PT, R0, R17, PT ;  /* 0x000000110000720c */ /* 0x008fc80003f06270 */
[----:B--2---:R-:W-:-:S13]  /*00c0*/  ISETP.GE.OR P0, PT, R16, UR6, P0 ;  /* 0x0000000610007c0c */ /* 0x004fda0008706670 */
[----:B------:R-:W-:Y:S05]  /*00d0*/  @P0 EXIT ;  /* 0x000000000000094d */ /* 0x000fea0003800000 */
[----:B------:R-:W0:Y:S01]  /*00e0*/  LDC R19, c[0x0][0x39c] ;  /* 0x0000e700ff137b82 */ /* 0x000e220000000800 */
[----:B------:R-:W1:Y:S01]  /*00f0*/  LDCU.64 UR4, c[0x0][0x358] ;  /* 0x00006b00ff0477ac */ /* 0x000e620008000a00 */
[----:B------:R-:W-:Y:S01]  /*0100*/  HFMA2 R24, -RZ, RZ, 0, 0 ;  /* 0x00000000ff187431 */ /* 0x000fe200000001ff */
[----:B0-----:R-:W-:-:S13]  /*0110*/  ISETP.GE.AND P0, PT, R19, 0x1, PT ;  /* 0x000000011300780c */ /* 0x001fda0003f06270 */
[----:B-1----:R-:W-:Y:S05]  /*0120*/  @!P0 BRA `(.L_x_0) ;  /* 0x0000000400e08947 */ /* 0x002fea0003800000 */
[C---:B------:R-:W-:Y:S01]  /*0130*/  ISETP.GE.U32.AND P1, PT, R19.reuse, 0x8, PT ;  /* 0x000000081300780c */ /* 0x040fe20003f26070 */
[----:B------:R-:W-:Y:S01]  /*0140*/  IMAD R20, R16, R19, RZ ;  /* 0x0000001310147224 */ /* 0x000fe200078e02ff */
[----:B------:R-:W-:Y:S02]  /*0150*/  LOP3.LUT R27, R19, 0x7, RZ, 0xc0, !PT ;  /* 0x00000007131b7812 */ /* 0x000fe400078ec0ff */
[----:B------:R-:W-:Y:S02]  /*0160*/  MOV R24, RZ ;  /* 0x000000ff00187202 */ /* 0x000fe40000000f00 */
[----:B------:R-:W-:Y:S02]  /*0170*/  ISETP.NE.AND P0, PT, R27, RZ, PT ;  /* 0x000000ff1b00720c */ /* 0x000fe40003f05270 */
[----:B------:R-:W-:-:S05]  /*0180*/  MOV R21, RZ ;  /* 0x000000ff00157202 */ /* 0x000fca0000000f00 */
[----:B------:R-:W-:Y:S06]  /*0190*/  @!P1 BRA `(.L_x_1) ;  /* 0x0000000000c49947 */ /* 0x000fec0003800000 */
[----:B------:R-:W0:Y:S01]  /*01a0*/  LDC.64 R2, c[0x0][0x380] ;  /* 0x0000e000ff027b82 */ /* 0x000e220000000a00 */
[----:B------:R-:W-:Y:S02]  /*01b0*/  LOP3.LUT R21, R19, 0x7ffffff8, RZ, 0xc0, !PT ;  /* 0x7ffffff813157812 */ /* 0x000fe400078ec0ff */
[----:B------:R-:W-:Y:S02]  /*01c0*/  MOV R24, RZ ;  /* 0x000000ff00187202 */ /* 0x000fe40000000f00 */
[----:B------:R-:W-:Y:S02]  /*01d0*/  MOV R18, R0 ;  /* 0x0000000000127202 */ /* 0x000fe40000000f00 */
[----:B------:R-:W-:Y:S01]  /*01e0*/  IADD3 R22, PT, PT, -R21, RZ, RZ ;  /* 0x000000ff15167210 */ /* 0x000fe20007ffe1ff */
[----:B0-----:R-:W-:-:S03]  /*01f0*/  IMAD.WIDE.U32 R2, R20, 0x4, R2 ;  /* 0x0000000414027825 */ /* 0x001fc600078e0002 */
[----:B------:R-:W-:-:S04]  /*0200*/  IADD3 R4, P1, PT, R2, 0x10, RZ ;  /* 0x0000001002047810 */ /* 0x000fc80007f3e0ff */
[----:B------:R-:W-:-:S09]  /*0210*/  IADD3.X R5, PT, PT, RZ, R3, RZ, P1, !PT ;  /* 0x00000003ff057210 */ /* 0x000fd20000ffe4ff */
.L_x_2:
[----:B------:R-:W0:Y:S01]  /*0220*/  LDC.64 R14, c[0x0][0x388] ;  /* 0x0000e200ff0e7b82 */ /* 0x000e220000000a00 */
[----:B------:R-:W-:Y:S02]  /*0230*/  MOV R2, R4 ;  /* 0x0000000400027202 */ /* 0x000fe40000000f00 */
[----:B------:R-:W-:-:S05]  /*0240*/  MOV R3, R5 ;  /* 0x0000000500037202 */ /* 0x000fca0000000f00 */
[----:B------:R-:W2:Y:S04]  /*0250*/  LDG.E R25, desc[UR4][R2.64+-0x10] ;  /* 0xfffff00402197981 */ /* 0x000ea8000c1e1900 */
[----:B------:R-:W3:Y:S04]  /*0260*/  LDG.E R23, desc[UR4][R2.64+-0xc] ;  /* 0xfffff40402177981 */ /* 0x000ee8000c1e1900 */
[----:B------:R-:W4:Y:S04]  /*0270*/  LDG.E R29, desc[UR4][R2.64+-0x8] ;  /* 0xfffff804021d7981 */ /* 0x000f28000c1e1900 */
[----:B------:R-:W5:Y:S01]  /*0280*/  LDG.E R28, desc[UR4][R2.64+-0x4] ;  /* 0xfffffc04021c7981 */ /* 0x000f62000c1e1900 */
[----:B0-----:R-:W-:-:S05]  /*0290*/  IMAD.WIDE R14, R18, 0x4, R14 ;  /* 0x00000004120e7825 */ /* 0x001fca00078e020e */
[----:B------:R0:W2:Y:S01]  /*02a0*/  LDG.E R26, desc[UR4][R14.64] ;  /* 0x000000040e1a7981 */ /* 0x0000a2000c1e1900 */
[----:B------:R-:W-:-:S04]  /*02b0*/  IMAD.WIDE R12, R17, 0x4, R14 ;  /* 0x00000004110c7825 */ /* 0x000fc800078e020e */
[C---:B------:R-:W-:Y:S02]  /*02c0*/  IMAD.WIDE R4, R17.reuse, 0x4, R12 ;  /* 0x0000000411047825 */ /* 0x040fe400078e020c */
[----:B------:R-:W3:Y:S02]  /*02d0*/  LDG.E R12, desc[UR4][R12.64] ;  /* 0x000000040c0c7981 */ /* 0x000ee4000c1e1900 */
[C---:B------:R-:W-:Y:S02]  /*02e0*/  IMAD.WIDE R8, R17.reuse, 0x4, R4 ;  /* 0x0000000411087825 */ /* 0x040fe400078e0204 */
[----:B------:R-:W4:Y:S02]  /*02f0*/  LDG.E R4, desc[UR4][R4.64] ;  /* 0x0000000404047981 */ /* 0x000f24000c1e1900 */
[C---:B------:R-:W-:Y:S02]  /*0300*/  IMAD.WIDE R6, R17.reuse, 0x4, R8 ;  /* 0x0000000411067825 */ /* 0x040fe400078e0208 */
[----:B------:R-:W5:Y:S02]  /*0310*/  LDG.E R8, desc[UR4][R8.64] ;  /* 0x0000000408087981 */ /* 0x000f64000c1e1900 */
[----:B------:R-:W-:-:S02]  /*0320*/  IMAD.WIDE R10, R17, 0x4, R6 ;  /* 0x00000004110a7825 */ /* 0x000fc400078e0206 */
[----:B------:R-:W5:Y:S04]  /*0330*/  LDG.E R5, desc[UR4][R2.64] ;  /* 0x0000000402057981 */ /* 0x000f68000c1e1900 */
[----:B------:R-:W5:Y:S01]  /*0340*/  LDG.E R6, desc[UR4][R6.64] ;  /* 0x0000000406067981 */ /* 0x000f62000c1e1900 */
[----:B0-----:R-:W-:-:S03]  /*0350*/  IMAD.WIDE R14, R17, 0x4, R10 ;  /* 0x00000004110e7825 */ /* 0x001fc600078e020a */
[----:B------:R-:W5:Y:S04]  /*0360*/  LDG.E R10, desc[UR4][R10.64] ;  /* 0x000000040a0a7981 */ /* 0x000f68000c1e1900 */
[----:B------:R-:W5:Y:S04]  /*0370*/  LDG.E R13, desc[UR4][R14.64] ;  /* 0x000000040e0d7981 */ /* 0x000f68000c1e1900 */
[----:B------:R-:W5:Y:S04]  /*0380*/  LDG.E R7, desc[UR4][R2.64+0x4] ;  /* 0x0000040402077981 */ /* 0x000f68000c1e1900 */
[----:B------:R-:W5:Y:S01]  /*0390*/  LDG.E R9, desc[UR4][R2.64+0xc] ;  /* 0x00000c0402097981 */ /* 0x000f62000c1e1900 */
[----:B--2---:R-:W-:Y:S01]  /*03a0*/  FFMA R26, R25, R26, R24 ;  /* 0x0000001a191a7223 */ /* 0x004fe20000000018 */
[----:B------:R-:W-:-:S02]  /*03b0*/  IMAD.WIDE R24, R17, 0x4, R14 ;  /* 0x0000000411187825 */ /* 0x000fc400078e020e */
[----:B------:R-:W2:Y:S04]  /*03c0*/  LDG.E R14, desc[UR4][R2.64+0x8] ;  /* 0x00000804020e7981 */ /* 0x000ea8000c1e1900 */
[----:B------:R-:W2:Y:S01]  /*03d0*/  LDG.E R24, desc[UR4][R24.64] ;  /* 0x0000000418187981 */ /* 0x000ea2000c1e1900 */
[----:B---3--:R-:W-:Y:S01]  /*03e0*/  FFMA R12, R23, R12, R26 ;  /* 0x0000000c170c7223 */ /* 0x008fe2000000001a */
[----:B------:R-:W-:-:S03]  /*03f0*/  IADD3 R22, PT, PT, R22, 0x8, RZ ;  /* 0x0000000816167810 */ /* 0x000fc60007ffe0ff */
[----:B----4-:R-:W-:Y:S01]  /*0400*/  FFMA R29, R29, R4, R12 ;  /* 0x000000041d1d7223 */ /* 0x010fe2000000000c */
[----:B------:R-:W-:-:S03]  /*0410*/  ISETP.NE.AND P1, PT, R22, RZ, PT ;  /* 0x000000ff1600720c */ /* 0x000fc60003f25270 */
[----:B-----5:R-:W-:Y:S01]  /*0420*/  FFMA R8, R28, R8, R29 ;  /* 0x000000081c087223 */ /* 0x020fe2000000001d */
[----:B------:R-:W-:-:S03]  /*0430*/  IADD3 R4, P2, PT, R2, 0x20, RZ ;  /* 0x0000002002047810 */ /* 0x000fc60007f5e0ff */
[----:B------:R-:W-:Y:S01]  /*0440*/  FFMA R6, R5, R6, R8 ;  /* 0x0000000605067223 */ /* 0x000fe20000000008 */
[----:B------:R-:W-:Y:S02]  /*0450*/  IADD3.X R5, PT, PT, RZ, R3, RZ, P2, !PT ;  /* 0x00000003ff057210 */ /* 0x000fe400017fe4ff */
[----:B------:R-:W-:Y:S01]  /*0460*/  LEA R18, R17, R18, 0x3 ;  /* 0x0000001211127211 */ /* 0x000fe200078e18ff */
[----:B------:R-:W-:-:S04]  /*0470*/  FFMA R7, R7, R10, R6 ;  /* 0x0000000a07077223 */ /* 0x000fc80000000006 */
[----:B--2---:R-:W-:-:S04]  /*0480*/  FFMA R14, R14, R13, R7 ;  /* 0x0000000d0e0e7223 */ /* 0x004fc80000000007 */
[----:B------:R-:W-:Y:S01]  /*0490*/  FFMA R24, R9, R24, R14 ;  /* 0x0000001809187223 */ /* 0x000fe2000000000e */
[----:B------:R-:W-:Y:S06]  /*04a0*/  @P1 BRA `(.L_x_2) ;  /* 0xfffffffc005c1947 */ /* 0x000fec000383ffff */
.L_x_1:
[----:B------:R-:W-:Y:S05]  /*04b0*/  @!P0 BRA `(.L_x_0) ;  /* 0x0000000000fc8947 */ /* 0x000fea0003800000 */
[----:B------:R-:W-:Y:S02]  /*04c0*/  ISETP.GE.U32.AND P1, PT, R27, 0x4, PT ;  /* 0x000000041b00780c */ /* 0x000fe40003f26070 */
[----:B------:R-:W-:-:S04]  /*04d0*/  LOP3.LUT R14, R19, 0x3, RZ, 0xc0, !PT ;  /* 0x00000003130e7812 */ /* 0x000fc800078ec0ff */
[----:B------:R-:W-:-:S07]  /*04e0*/  ISETP.NE.AND P0, PT, R14, RZ, PT ;  /* 0x000000ff0e00720c */ /* 0x000fce0003f05270 */
[----:B------:R-:W-:Y:S06]  /*04f0*/  @!P1 BRA `(.L_x_3) ;  /* 0x00000000006c9947 */ /* 0x000fec0003800000 */
[----:B------:R-:W0:Y:S01]  /*0500*/  LDC.64 R4, c[0x0][0x388] ;  /* 0x0000e200ff047b82 */ /* 0x000e220000000a00 */
[----:B------:R-:W1:Y:S01]  /*0510*/  LDCU.64 UR6, c[0x0][0x380] ;  /* 0x00007000ff0677ac */ /* 0x000e620008000a00 */
[----:B------:R-:W-:Y:S01]  /*0520*/  IMAD R7, R21, R17, R0 ;  /* 0x0000001115077224 */ /* 0x000fe200078e0200 */
[CC--:B------:R-:W-:Y:S02]  /*0530*/  IADD3 R3, PT, PT, R20.reuse, R21.reuse, RZ ;  /* 0x0000001514037210 */ /* 0x0c0fe40007ffe0ff */
[----:B------:R-:W-:-:S03]  /*0540*/  IADD3 R8, P1, PT, R20, R21, RZ ;  /* 0x0000001514087210 */ /* 0x000fc60007f3e0ff */
[----:B------:R-:W2:Y:S01]  /*0550*/  LDC.64 R12, c[0x0][0x380] ;  /* 0x0000e000ff0c7b82 */ /* 0x000ea20000000a00 */
[----:B0-----:R-:W-:-:S04]  /*0560*/  IMAD.WIDE R4, R7, 0x4, R4 ;  /* 0x0000000407047825 */ /* 0x001fc800078e0204 */
[----:B------:R-:W-:Y:S02]  /*0570*/  IMAD.WIDE R6, R17, 0x4, R4 ;  /* 0x0000000411067825 */ /* 0x000fe400078e0204 */
[----:B------:R-:W3:Y:S02]  /*0580*/  LDG.E R4, desc[UR4][R4.64] ;  /* 0x0000000404047981 */ /* 0x000ee4000c1e1900 */
[----:B--2---:R-:W-:Y:S01]  /*0590*/  IMAD.WIDE.U32 R12, R3, 0x4, R12 ;  /* 0x00000004030c7825 */ /* 0x004fe200078e000c */
[----:B------:R-:W-:Y:S02]  /*05a0*/  IADD3.X R3, PT, PT, RZ, RZ, RZ, P1, !PT ;  /* 0x000000ffff037210 */ /* 0x000fe40000ffe4ff */
[----:B-1----:R-:W-:-:S03]  /*05b0*/  LEA R2, P1, R8, UR6, 0x2 ;  /* 0x0000000608027c11 */ /* 0x002fc6000f8210ff */
[----:B------:R-:W3:Y:S01]  /*05c0*/  LDG.E R13, desc[UR4][R12.64] ;  /* 0x000000040c0d7981 */ /* 0x000ee2000c1e1900 */
[----:B------:R-:W-:Y:S01]  /*05d0*/  LEA.HI.X R3, R8, UR7, R3, 0x2, P1 ;  /* 0x0000000708037c11 */ /* 0x000fe200088f1403 */
[C---:B------:R-:W-:Y:S02]  /*05e0*/  IMAD.WIDE R8, R17.reuse, 0x4, R6 ;  /* 0x0000000411087825 */ /* 0x040fe400078e0206 */
[----:B------:R-:W2:Y:S04]  /*05f0*/  LDG.E R6, desc[UR4][R6.64] ;  /* 0x0000000406067981 */ /* 0x000ea8000c1e1900 */
[----:B------:R-:W2:Y:S01]  /*0600*/  LDG.E R15, desc[UR4][R2.64+0x4] ;  /* 0x00000404020f7981 */ /* 0x000ea2000c1e1900 */
[----:B------:R-:W-:-:S03]  /*0610*/  IMAD.WIDE R10, R17, 0x4, R8 ;  /* 0x00000004110a7825 */ /* 0x000fc600078e0208 */
[----:B------:R-:W4:Y:S04]  /*0620*/  LDG.E R22, desc[UR4][R8.64] ;  /* 0x0000000408167981 */ /* 0x000f28000c1e1900 */
[----:B------:R-:W4:Y:S04]  /*0630*/  LDG.E R18, desc[UR4][R2.64+0x8] ;  /* 0x0000080402127981 */ /* 0x000f28000c1e1900 */
[----:B------:R-:W5:Y:S04]  /*0640*/  LDG.E R26, desc[UR4][R2.64+0xc] ;  /* 0x00000c04021a7981 */ /* 0x000f68000c1e1900 */
[----:B------:R-:W5:Y:S01]  /*0650*/  LDG.E R10, desc[UR4][R10.64] ;  /* 0x000000040a0a7981 */ /* 0x000f62000c1e1900 */
[----:B------:R-:W-:Y:S01]  /*0660*/  IADD3 R21, PT, PT, R21, 0x4, RZ ;  /* 0x0000000415157810 */ /* 0x000fe20007ffe0ff */
[----:B---3--:R-:W-:-:S04]  /*0670*/  FFMA R24, R13, R4, R24 ;  /* 0x000000040d187223 */ /* 0x008fc80000000018 */
[----:B--2---:R-:W-:-:S04]  /*0680*/  FFMA R15, R15, R6, R24 ;  /* 0x000000060f0f7223 */ /* 0x004fc80000000018 */
[----:B----4-:R-:W-:-:S04]  /*0690*/  FFMA R15, R18, R22, R15 ;  /* 0x00000016120f7223 */ /* 0x010fc8000000000f */
[----:B-----5:R-:W-:-:S07]  /*06a0*/  FFMA R24, R26, R10, R15 ;  /* 0x0000000a1a187223 */ /* 0x020fce000000000f */
.L_x_3:
[----:B------:R-:W-:Y:S05]  /*06b0*/  @!P0 BRA `(.L_x_0) ;  /* 0x00000000007c8947 */ /* 0x000fea0003800000 */
[----:B------:R-:W-:Y:S01]  /*06c0*/  ISETP.NE.AND P1, PT, R14, 0x1, PT ;  /* 0x000000010e00780c */ /* 0x000fe20003f25270 */
[----:B------:R-:W0:Y:S01]  /*06d0*/  LDC.64 R10, c[0x0][0x380] ;  /* 0x0000e000ff0a7b82 */ /* 0x000e220000000a00 */
[----:B------:R-:W-:-:S04]  /*06e0*/  LOP3.LUT R19, R19, 0x1, RZ, 0xc0, !PT ;  /* 0x0000000113137812 */ /* 0x000fc800078ec0ff */
[----:B------:R-:W-:-:S03]  /*06f0*/  ISETP.NE.U32.AND P0, PT, R19, 0x1, PT ;  /* 0x000000011300780c */ /* 0x000fc60003f05070 */
[----:B------:R-:W1:Y:S04]  /*0700*/  LDC.64 R8, c[0x0][0x388] ;  /* 0x0000e200ff087b82 */ /* 0x000e680000000a00 */
[CC--:B------:R-:W-:Y:S02]  /*0710*/  @P1 IADD3 R13, PT, PT, R20.reuse, R21.reuse, RZ ;  /* 0x00000015140d1210 */ /* 0x0c0fe40007ffe0ff */
[----:B------:R-:W-:Y:S02]  /*0720*/  @P1 IADD3 R12, P2, PT, R20, R21, RZ ;  /* 0x00000015140c1210 */ /* 0x000fe40007f5e0ff */
[----:B------:R-:W2:Y:S02]  /*0730*/  @P1 LDC.64 R2, c[0x0][0x380] ;  /* 0x0000e000ff021b82 */ /* 0x000ea40000000a00 */
[----:B------:R-:W-:-:S06]  /*0740*/  @P1 IADD3.X R14, PT, PT, RZ, RZ, RZ, P2, !PT ;  /* 0x000000ffff0e1210 */ /* 0x000fcc00017fe4ff */
[----:B------:R-:W3:Y:S01]  /*0750*/  LDC.64 R4, c[0x0][0x380] ;  /* 0x0000e000ff047b82 */ /* 0x000ee20000000a00 */
[----:B0-----:R-:W-:-:S04]  /*0760*/  @P1 IMAD.WIDE.U32 R10, R13, 0x4, R10 ;  /* 0x000000040d0a1825 */ /* 0x001fc800078e000a */
[C---:B------:R-:W-:Y:S01]  /*0770*/  @P1 IMAD R13, R21.reuse, R17, R0 ;  /* 0x00000011150d1224 */ /* 0x040fe200078e0200 */
[----:B------:R-:W-:Y:S01]  /*0780*/  @P1 IADD3 R21, PT, PT, R21, 0x2, RZ ;  /* 0x0000000215151810 */ /* 0x000fe20007ffe0ff */
[----:B------:R-:W4:Y:S01]  /*0790*/  @P1 LDG.E R11, desc[UR4][R10.64] ;  /* 0x000000040a0b1981 */ /* 0x000f22000c1e1900 */
[----:B------:R-:W0:Y:S01]  /*07a0*/  LDC.64 R6, c[0x0][0x388] ;  /* 0x0000e200ff067b82 */ /* 0x000e220000000a00 */
[----:B-1----:R-:W-:Y:S01]  /*07b0*/  @P1 IMAD.WIDE R8, R13, 0x4, R8 ;  /* 0x000000040d081825 */ /* 0x002fe200078e0208 */
[----:B------:R-:W-:Y:S02]  /*07c0*/  @!P0 IADD3 R15, PT, PT, R20, R21, RZ ;  /* 0x00000015140f8210 */ /* 0x000fe40007ffe0ff */
[----:B--2---:R-:W-:Y:S01]  /*07d0*/  @P1 LEA R2, P2, R12, R2, 0x2 ;  /* 0x000000020c021211 */ /* 0x004fe200078410ff */
[----:B------:R-:W-:-:S03]  /*07e0*/  @!P0 IMAD R21, R21, R17, R0 ;  /* 0x0000001115158224 */ /* 0x000fc600078e0200 */
[----:B------:R-:W-:Y:S01]  /*07f0*/  @P1 LEA.HI.X R3, R12, R3, R14, 0x2, P2 ;  /* 0x000000030c031211 */ /* 0x000fe200010f140e */
[----:B------:R-:W-:Y:S01]  /*0800*/  @P1 IMAD.WIDE R12, R17, 0x4, R8 ;  /* 0x00000004110c1825 */ /* 0x000fe200078e0208 */
[----:B------:R-:W4:Y:S03]  /*0810*/  @P1 LDG.E R14, desc[UR4][R8.64] ;  /* 0x00000004080e1981 */ /* 0x000f26000c1e1900 */
[----:B---3--:R-:W-:Y:S01]  /*0820*/  @!P0 IMAD.WIDE.U32 R4, R15, 0x4, R4 ;  /* 0x000000040f048825 */ /* 0x008fe200078e0004 */
[----:B------:R-:W2:Y:S04]  /*0830*/  @P1 LDG.E R2, desc[UR4][R2.64+0x4] ;  /* 0x0000040402021981 */ /* 0x000ea8000c1e1900 */
[----:B------:R-:W2:Y:S01]  /*0840*/  @P1 LDG.E R12, desc[UR4][R12.64] ;  /* 0x000000040c0c1981 */ /* 0x000ea2000c1e1900 */
[----:B0-----:R-:W-:-:S03]  /*0850*/  @!P0 IMAD.WIDE R6, R21, 0x4, R6 ;  /* 0x0000000415068825 */ /* 0x001fc600078e0206 */
[----:B------:R-:W3:Y:S04]  /*0860*/  @!P0 LDG.E R5, desc[UR4][R4.64] ;  /* 0x0000000404058981 */ /* 0x000ee8000c1e1900 */
[----:B------:R-:W3:Y:S01]  /*0870*/  @!P0 LDG.E R6, desc[UR4][R6.64] ;  /* 0x0000000406068981 */ /* 0x000ee2000c1e1900 */
[----:B----4-:R-:W-:-:S04]  /*0880*/  @P1 FFMA R11, R11, R14, R24 ;  /* 0x0000000e0b0b1223 */ /* 0x010fc80000000018 */
[----:B--2---:R-:W-:-:S04]  /*0890*/  @P1 FFMA R24, R2, R12, R11 ;  /* 0x0000000c02181223 */ /* 0x004fc8000000000b */
[----:B---3--:R-:W-:-:S07]  /*08a0*/  @!P0 FFMA R24, R5, R6, R24 ;  /* 0x0000000605188223 */ /* 0x008fce0000000018 */
.L_x_0:
[----:B------:R-:W0:Y:S01]  /*08b0*/  LDC.64 R2, c[0x0][0x390] ;  /* 0x0000e400ff027b82 */ /* 0x000e220000000a00 */
[----:B------:R-:W-:-:S04]  /*08c0*/  IMAD R17, R16, R17, R0 ;  /* 0x0000001110117224 */ /* 0x000fc800078e0200 */
[----:B0-----:R-:W-:-:S05]  /*08d0*/  IMAD.WIDE R2, R17, 0x4, R2 ;  /* 0x0000000411027825 */ /* 0x001fca00078e0202 */
[----:B------:R-:W-:Y:S01]  /*08e0*/  STG.E desc[UR4][R2.64], R24 ;  /* 0x0000001802007986 */ /* 0x000fe2000c101904 */
[----:B------:R-:W-:Y:S05]  /*08f0*/  EXIT ;  /* 0x000000000000794d */ /* 0x000fea0003800000 */
.L_x_4:
[----:B------:R-:W-:-:S00]  /*0900*/  BRA `(.L_x_4) ;  /* 0xfffffffc00fc7947 */ /* 0x000fc0000383ffff */
[----:B------:R-:W-:-:S00]  /*0910*/  NOP ;  /* 0x0000000000007918 */ /* 0x000fc00000000000 */
        /* <DEDUP_REMOVED lines=14> */
.L_x_5:


//--------------------- .nv.shared.reserved.0     --------------------------
	.section	.nv.shared.reserved.0,"aw",@nobits
	.weak		__nv_reservedSMEM_offset_0_alias
	.size		__nv_reservedSMEM_offset_0_alias, 0, 64
	.other		__nv_reservedSMEM_offset_0_alias,@"STO_CUDA_RESERVED_SHARED STV_DEFAULT"
__nv_reservedSMEM_offset_0_alias:
	.zero		0
	.zero		64


//--------------------- .nv.constant0._Z17matrixMultiplyGPUPfS_S_iii --------------------------
	.section	.nv.constant0._Z17matrixMultiplyGPUPfS_S_iii,"a",@progbits
	.sectionflags	@""
	.align	4
.nv.constant0._Z17matrixMultiplyGPUPfS_S_iii:
	.zero		932


//--------------------- SYMBOLS --------------------------

	.type		.nv.reservedSmem.offset0,@object
	.size		.nv.reservedSmem.offset0,0x4
